	.headerflags	@"EF_CUDA_TEXMODE_UNIFIED EF_CUDA_64BIT_ADDRESS EF_CUDA_ACCELERATORS EF_CUDA_SM90 EF_CUDA_VIRTUAL_SM(EF_CUDA_SM90)"
	.elftype	@"ET_EXEC"


//--------------------- .nv.info                  --------------------------
	.section	.nv.info,"",@"SHT_CUDA_INFO"
	.align	4


	//----- nvinfo : EIATTR_REGCOUNT
	.align		4
        /*0000*/ 	.byte	0x04, 0x2f
        /*0002*/ 	.short	(.L_1 - .L_0)
	.align		4
.L_0:
        /*0004*/ 	.word	index@(triton_poi_fused_cat_3)
        /*0008*/ 	.word	0x0000001c


	//----- nvinfo : EIATTR_MIN_STACK_SIZE
	.align		4
.L_1:
        /*000c*/ 	.byte	0x04, 0x12
        /*000e*/ 	.short	(.L_3 - .L_2)
	.align		4
.L_2:
        /*0010*/ 	.word	index@(triton_poi_fused_cat_3)
        /*0014*/ 	.word	0x00000000


	//----- nvinfo : EIATTR_FRAME_SIZE
	.align		4
.L_3:
        /*0018*/ 	.byte	0x04, 0x11
        /*001a*/ 	.short	(.L_5 - .L_4)
	.align		4
.L_4:
        /*001c*/ 	.word	index@(triton_poi_fused_cat_3)
        /*0020*/ 	.word	0x00000000


	//----- nvinfo : EIATTR_MIN_STACK_SIZE
	.align		4
.L_5:
        /*0024*/ 	.byte	0x04, 0x12
        /*0026*/ 	.short	(.L_7 - .L_6)
	.align		4
.L_6:
        /*0028*/ 	.word	index@(triton_poi_fused_cat_3)
        /*002c*/ 	.word	0x00000000
.L_7:


//--------------------- .nv.info.triton_poi_fused_cat_3 --------------------------
	.section	.nv.info.triton_poi_fused_cat_3,"",@"SHT_CUDA_INFO"
	.sectionflags	@""
	.align	4


	//----- nvinfo : EIATTR_CUDA_API_VERSION
	.align		4
        /*0000*/ 	.byte	0x04, 0x37
        /*0002*/ 	.short	(.L_9 - .L_8)
.L_8:
        /*0004*/ 	.word	0x0000007c


	//----- nvinfo : EIATTR_KPARAM_INFO
	.align		4
.L_9:
        /*0008*/ 	.byte	0x04, 0x17
        /*000a*/ 	.short	(.L_11 - .L_10)
.L_10:
        /*000c*/ 	.word	0x00000000
        /*0010*/ 	.short	0x0006
        /*0012*/ 	.short	0x0030
        /*0014*/ 	.byte	0x00, 0xf0, 0x11, 0x00


	//----- nvinfo : EIATTR_KPARAM_INFO
	.align		4
.L_11:
        /*0018*/ 	.byte	0x04, 0x17
        /*001a*/ 	.short	(.L_13 - .L_12)
.L_12:
        /*001c*/ 	.word	0x00000000
        /*0020*/ 	.short	0x0005
        /*0022*/ 	.short	0x0028
        /*0024*/ 	.byte	0x00, 0xf4, 0x21, 0x00


	//----- nvinfo : EIATTR_KPARAM_INFO
	.align		4
.L_13:
        /*0028*/ 	.byte	0x04, 0x17
        /*002a*/ 	.short	(.L_15 - .L_14)
.L_14:
        /*002c*/ 	.word	0x00000000
        /*0030*/ 	.short	0x0004
        /*0032*/ 	.short	0x0020
        /*0034*/ 	.byte	0x00, 0xf4, 0x21, 0x00


	//----- nvinfo : EIATTR_KPARAM_INFO
	.align		4
.L_15:
        /*0038*/ 	.byte	0x04, 0x17
        /*003a*/ 	.short	(.L_17 - .L_16)
.L_16:
        /*003c*/ 	.word	0x00000000
        /*0040*/ 	.short	0x0003
        /*0042*/ 	.short	0x0018
        /*0044*/ 	.byte	0x00, 0xf4, 0x21, 0x00


	//----- nvinfo : EIATTR_KPARAM_INFO
	.align		4
.L_17:
        /*0048*/ 	.byte	0x04, 0x17
        /*004a*/ 	.short	(.L_19 - .L_18)
.L_18:
        /*004c*/ 	.word	0x00000000
        /*0050*/ 	.short	0x0002
        /*0052*/ 	.short	0x0010
        /*0054*/ 	.byte	0x00, 0xf4, 0x21, 0x00


	//----- nvinfo : EIATTR_KPARAM_INFO
	.align		4
.L_19:
        /*0058*/ 	.byte	0x04, 0x17
        /*005a*/ 	.short	(.L_21 - .L_20)
.L_20:
        /*005c*/ 	.word	0x00000000
        /*0060*/ 	.short	0x0001
        /*0062*/ 	.short	0x0008
        /*0064*/ 	.byte	0x00, 0xf4, 0x21, 0x00


	//----- nvinfo : EIATTR_KPARAM_INFO
	.align		4
.L_21:
        /*0068*/ 	.byte	0x04, 0x17
        /*006a*/ 	.short	(.L_23 - .L_22)
.L_22:
        /*006c*/ 	.word	0x00000000
        /*0070*/ 	.short	0x0000
        /*0072*/ 	.short	0x0000
        /*0074*/ 	.byte	0x00, 0xf4, 0x21, 0x00


	//----- nvinfo : EIATTR_SPARSE_MMA_MASK
	.align		4
.L_23:
        /*0078*/ 	.byte	0x03, 0x50
        /*007a*/ 	.short	0x0000


	//----- nvinfo : EIATTR_MAXREG_COUNT
	.align		4
        /*007c*/ 	.byte	0x03, 0x1b
        /*007e*/ 	.short	0x00ff


	//----- nvinfo : EIATTR_EXIT_INSTR_OFFSETS
	.align		4
        /*0080*/ 	.byte	0x04, 0x1c
        /*0082*/ 	.short	(.L_25 - .L_24)


	//   ....[0]....
.L_24:
        /*0084*/ 	.word	0x00000530


	//----- nvinfo : EIATTR_REQNTID
	.align		4
.L_25:
        /*0088*/ 	.byte	0x04, 0x10
        /*008a*/ 	.short	(.L_27 - .L_26)
.L_26:
        /*008c*/ 	.word	0x00000100
        /*0090*/ 	.word	0x00000001
        /*0094*/ 	.word	0x00000001


	//----- nvinfo : EIATTR_CBANK_PARAM_SIZE
	.align		4
.L_27:
        /*0098*/ 	.byte	0x03, 0x19
        /*009a*/ 	.short	0x0034


	//----- nvinfo : EIATTR_PARAM_CBANK
	.align		4
        /*009c*/ 	.byte	0x04, 0x0a
        /*009e*/ 	.short	(.L_29 - .L_28)
	.align		4
.L_28:
        /*00a0*/ 	.word	index@(.nv.constant0.triton_poi_fused_cat_3)
        /*00a4*/ 	.short	0x0210
        /*00a6*/ 	.short	0x0034


	//----- nvinfo : EIATTR_SW_WAR
	.align		4
.L_29:
        /*00a8*/ 	.byte	0x04, 0x36
        /*00aa*/ 	.short	(.L_31 - .L_30)
.L_30:
        /*00ac*/ 	.word	0x00000008
.L_31:


//--------------------- .nv.callgraph             --------------------------
	.section	.nv.callgraph,"",@"SHT_CUDA_CALLGRAPH"
	.align	4
	.sectionentsize	8
	.align		4
        /*0000*/ 	.word	0x00000000
	.align		4
        /*0004*/ 	.word	0xffffffff
	.align		4
        /*0008*/ 	.word	0x00000000
	.align		4
        /*000c*/ 	.word	0xfffffffe
	.align		4
        /*0010*/ 	.word	0x00000000
	.align		4
        /*0014*/ 	.word	0xfffffffd
	.align		4
        /*0018*/ 	.word	0x00000000
	.align		4
        /*001c*/ 	.word	0xfffffffc


//--------------------- .text.triton_poi_fused_cat_3 --------------------------
	.section	.text.triton_poi_fused_cat_3,"ax",@progbits
	.align	128
        .global         triton_poi_fused_cat_3
        .type           triton_poi_fused_cat_3,@function
        .size           triton_poi_fused_cat_3,(.L_x_1 - triton_poi_fused_cat_3)
        .other          triton_poi_fused_cat_3,@"STO_CUDA_ENTRY STV_DEFAULT"
triton_poi_fused_cat_3:
.text.triton_poi_fused_cat_3:
[----:B------:R-:W-:Y:S01]  /*0000*/  LDC R1, c[0x0][0x28] ;  /* 0x00000a00ff017b82 */ /* 0x000fe20000000800 */
[----:B------:R-:W1:Y:S07]  /*0010*/  S2R R0, SR_TID.X ;  /* 0x0000000000007919 */ /* 0x000e6e0000002100 */
[----:B------:R-:W2:Y:S01]  /*0020*/  LDC.64 R6, c[0x0][0x218] ;  /* 0x00008600ff067b82 */ /* 0x000ea20000000a00 */
[----:B------:R-:W-:Y:S01]  /*0030*/  ULDC.64 UR4, c[0x0][0x208] ;  /* 0x0000820000047ab9 */ /* 0x000fe20000000a00 */
[----:B------:R-:W3:Y:S01]  /*0040*/  S2R R5, SR_CTAID.X ;  /* 0x0000000000057919 */ /* 0x000ee20000002500 */
[----:B-1----:R-:W-:Y:S01]  /*0050*/  IMAD.SHL.U32 R0, R0, 0x2, RZ ;  /* 0x0000000200007824 */ /* 0x002fe200078e00ff */
[----:B---3--:R-:W-:-:S04]  /*0060*/  SHF.R.S32.HI R3, RZ, 0x16, R5 ;  /* 0x00000016ff037819 */ /* 0x008fc80000011405 */
[----:B------:R-:W-:Y:S02]  /*0070*/  LOP3.LUT R0, R0, 0x1fe, RZ, 0xc0, !PT ;  /* 0x000001fe00007812 */ /* 0x000fe400078ec0ff */
[----:B------:R-:W-:-:S03]  /*0080*/  SGXT R3, R3, 0x1 ;  /* 0x000000010303781a */ /* 0x000fc60000000200 */
[----:B------:R-:W-:Y:S02]  /*0090*/  IMAD R0, R5, 0x200, R0 ;  /* 0x0000020005007824 */ /* 0x000fe400078e0200 */
[----:B------:R-:W1:Y:S03]  /*00a0*/  LDC.64 R4, c[0x0][0x228] ;  /* 0x00008a00ff047b82 */ /* 0x000e660000000a00 */
[----:B------:R-:W-:Y:S02]  /*00b0*/  LEA.HI R3, R3, R0, RZ, 0xc ;  /* 0x0000000003037211 */ /* 0x000fe400078f60ff */
[----:B------:R-:W-:Y:S02]  /*00c0*/  SHF.R.S32.HI R9, RZ, 0x1f, R0 ;  /* 0x0000001fff097819 */ /* 0x000fe40000011400 */
[----:B------:R-:W-:Y:S02]  /*00d0*/  SHF.R.S32.HI R11, RZ, 0xc, R3 ;  /* 0x0000000cff0b7819 */ /* 0x000fe40000011403 */
[----:B------:R-:W-:-:S02]  /*00e0*/  LOP3.LUT R3, R3, 0xfffff000, RZ, 0xc0, !PT ;  /* 0xfffff00003037812 */ /* 0x000fc400078ec0ff */
[----:B------:R-:W-:Y:S02]  /*00f0*/  LEA.HI R2, R11, R11, RZ, 0x6 ;  /* 0x0000000b0b027211 */ /* 0x000fe400078f30ff */
[----:B------:R-:W-:Y:S01]  /*0100*/  LEA.HI R12, R9, R0, RZ, 0x12 ;  /* 0x00000000090c7211 */ /* 0x000fe200078f90ff */
[----:B------:R-:W-:Y:S01]  /*0110*/  IMAD.IADD R3, R0, 0x1, -R3 ;  /* 0x0000000100037824 */ /* 0x000fe200078e0a03 */
[----:B------:R-:W-:Y:S01]  /*0120*/  LOP3.LUT R2, R2, 0xffffffc0, RZ, 0xc0, !PT ;  /* 0xffffffc002027812 */ /* 0x000fe200078ec0ff */
[----:B------:R-:W3:Y:S01]  /*0130*/  LDC.64 R8, c[0x0][0x220] ;  /* 0x00008800ff087b82 */ /* 0x000ee20000000a00 */
[----:B------:R-:W-:-:S03]  /*0140*/  SHF.R.S32.HI R10, RZ, 0x12, R12 ;  /* 0x00000012ff0a7819 */ /* 0x000fc6000001140c */
[----:B------:R-:W-:Y:S02]  /*0150*/  IMAD.IADD R11, R11, 0x1, -R2 ;  /* 0x000000010b0b7824 */ /* 0x000fe400078e0a02 */
[----:B------:R-:W-:Y:S02]  /*0160*/  IMAD R14, R10, 0x10000, R3 ;  /* 0x000100000a0e7824 */ /* 0x000fe400078e0203 */
[----:B------:R-:W4:Y:S01]  /*0170*/  LDC.64 R2, c[0x0][0x230] ;  /* 0x00008c00ff027b82 */ /* 0x000f220000000a00 */
[C---:B------:R-:W-:Y:S01]  /*0180*/  LOP3.LUT R16, R11.reuse, 0xfffffff0, RZ, 0xc0, !PT ;  /* 0xfffffff00b107812 */ /* 0x040fe200078ec0ff */
[C---:B------:R-:W-:Y:S01]  /*0190*/  IMAD R15, R11.reuse, 0x1000, R14 ;  /* 0x000010000b0f7824 */ /* 0x040fe200078e020e */
[C---:B------:R-:W-:Y:S01]  /*01a0*/  ISETP.GT.AND P0, PT, R11.reuse, 0x2f, PT ;  /* 0x0000002f0b00780c */ /* 0x040fe20003f04270 */
[----:B------:R-:W-:Y:S01]  /*01b0*/  VIADD R13, R11, 0xffffffe0 ;  /* 0xffffffe00b0d7836 */ /* 0x000fe20000000000 */
[----:B------:R-:W-:Y:S01]  /*01c0*/  ISETP.NE.AND P6, PT, R16, 0x20, PT ;  /* 0x000000201000780c */ /* 0x000fe20003fc5270 */
[----:B------:R-:W-:-:S02]  /*01d0*/  VIADD R15, R15, 0xfffd0000 ;  /* 0xfffd00000f0f7836 */ /* 0x000fc40000000000 */
[----:B------:R-:W-:Y:S02]  /*01e0*/  IMAD R21, R13, 0x1000, R14 ;  /* 0x000010000d157824 */ /* 0x000fe400078e020e */
[----:B-1----:R-:W-:Y:S01]  /*01f0*/  IMAD.WIDE R22, R15, 0x4, R4 ;  /* 0x000000040f167825 */ /* 0x002fe200078e0204 */
[----:B------:R-:W-:Y:S01]  /*0200*/  CS2R R4, SRZ ;  /* 0x0000000000047805 */ /* 0x000fe2000001ff00 */
[----:B------:R-:W1:Y:S02]  /*0210*/  LDC.64 R14, c[0x0][0x210] ;  /* 0x00008400ff0e7b82 */ /* 0x000e640000000a00 */
[----:B--2---:R-:W-:Y:S01]  /*0220*/  IMAD.WIDE R20, R21, 0x4, R6 ;  /* 0x0000000415147825 */ /* 0x004fe200078e0206 */
[----:B------:R-:W-:-:S03]  /*0230*/  CS2R R6, SRZ ;  /* 0x0000000000067805 */ /* 0x000fc6000001ff00 */
[----:B---3--:R-:W-:-:S04]  /*0240*/  IMAD.WIDE R8, R13, 0x4, R8 ;  /* 0x000000040d087825 */ /* 0x008fc800078e0208 */
[----:B------:R-:W-:Y:S02]  /*0250*/  IMAD.MOV.U32 R18, RZ, RZ, RZ ;  /* 0x000000ffff127224 */ /* 0x000fe400078e00ff */
[----:B----4-:R-:W-:Y:S01]  /*0260*/  IMAD.WIDE R24, R11, 0x4, R2 ;  /* 0x000000040b187825 */ /* 0x010fe200078e0202 */
[----:B------:R-:W-:Y:S01]  /*0270*/  CS2R R16, SRZ ;  /* 0x0000000000107805 */ /* 0x000fe2000001ff00 */
[----:B------:R-:W2:Y:S02]  /*0280*/  @P0 LDG.E.64 R6, desc[UR4][R22.64] ;  /* 0x0000000416060981 */ /* 0x000ea4000c1e1b00 */
[----:B------:R-:W-:Y:S01]  /*0290*/  IMAD.MOV.U32 R13, RZ, RZ, RZ ;  /* 0x000000ffff0d7224 */ /* 0x000fe200078e00ff */
[----:B------:R-:W-:Y:S01]  /*02a0*/  LOP3.LUT R3, R12, 0xfffc0000, RZ, 0xc0, !PT ;  /* 0xfffc00000c037812 */ /* 0x000fe200078ec0ff */
[----:B------:R-:W3:Y:S04]  /*02b0*/  @P0 LDG.E.EL R18, desc[UR4][R24.64+-0xc0] ;  /* 0xffff400418120981 */ /* 0x000ee8000c2e1900 */
[----:B------:R-:W4:Y:S04]  /*02c0*/  @P0 LDG.E.EL R13, desc[UR4][R24.64+-0xc0] ;  /* 0xffff4004180d0981 */ /* 0x000f28000c2e1900 */
[----:B------:R-:W5:Y:S01]  /*02d0*/  @!P6 LDG.E.64 R4, desc[UR4][R20.64] ;  /* 0x000000041404e981 */ /* 0x000f62000c1e1b00 */
[----:B------:R-:W-:-:S03]  /*02e0*/  IMAD.IADD R3, R0, 0x1, -R3 ;  /* 0x0000000100037824 */ /* 0x000fc600078e0a03 */
[----:B------:R-:W5:Y:S04]  /*02f0*/  @!P6 LDG.E.EL R16, desc[UR4][R8.64] ;  /* 0x000000040810e981 */ /* 0x000f68000c2e1900 */
[----:B------:R5:W5:Y:S01]  /*0300*/  @!P6 LDG.E.EL R17, desc[UR4][R8.64] ;  /* 0x000000040811e981 */ /* 0x000b62000c2e1900 */
[----:B------:R-:W-:Y:S01]  /*0310*/  ISETP.GE.AND P5, PT, R11, 0x20, PT ;  /* 0x000000200b00780c */ /* 0x000fe20003fa6270 */
[----:B------:R-:W-:-:S04]  /*0320*/  IMAD R3, R10, 0x20000, R3 ;  /* 0x000200000a037824 */ /* 0x000fc800078e0203 */
[----:B-1----:R-:W-:Y:S01]  /*0330*/  IMAD.WIDE R14, R3, 0x4, R14 ;  /* 0x00000004030e7825 */ /* 0x002fe200078e020e */
[----:B------:R-:W-:-:S07]  /*0340*/  CS2R R2, SRZ ;  /* 0x0000000000027805 */ /* 0x000fce000001ff00 */
[----:B------:R-:W5:Y:S01]  /*0350*/  @!P5 LDG.E.64 R2, desc[UR4][R14.64] ;  /* 0x000000040e02d981 */ /* 0x000f62000c1e1b00 */
[----:B--2---:R-:W-:Y:S02]  /*0360*/  SEL R10, R6, RZ, P0 ;  /* 0x000000ff060a7207 */ /* 0x004fe40000000000 */
[----:B------:R-:W-:Y:S02]  /*0370*/  SEL R11, R7, RZ, P0 ;  /* 0x000000ff070b7207 */ /* 0x000fe40000000000 */
[----:B---3--:R-:W-:Y:S02]  /*0380*/  SEL R18, R18, RZ, P0 ;  /* 0x000000ff12127207 */ /* 0x008fe40000000000 */
[----:B----4-:R-:W-:Y:S02]  /*0390*/  SEL R13, R13, RZ, P0 ;  /* 0x000000ff0d0d7207 */ /* 0x010fe40000000000 */
[----:B-----5:R-:W-:Y:S02]  /*03a0*/  SEL R8, R4, RZ, !P6 ;  /* 0x000000ff04087207 */ /* 0x020fe40007000000 */
[----:B------:R-:W-:-:S02]  /*03b0*/  SEL R9, R5, RZ, !P6 ;  /* 0x000000ff05097207 */ /* 0x000fc40007000000 */
[----:B------:R-:W1:Y:S01]  /*03c0*/  LDC.64 R4, c[0x0][0x238] ;  /* 0x00008e00ff047b82 */ /* 0x000e620000000a00 */
[----:B------:R-:W-:Y:S02]  /*03d0*/  SEL R7, R16, RZ, !P6 ;  /* 0x000000ff10077207 */ /* 0x000fe40007000000 */
[----:B------:R-:W-:Y:S02]  /*03e0*/  FSETP.GT.AND P2, PT, R10, -R13, PT ;  /* 0x8000000d0a00720b */ /* 0x000fe40003f44000 */
[----:B------:R-:W-:Y:S02]  /*03f0*/  SEL R6, R17, RZ, !P6 ;  /* 0x000000ff11067207 */ /* 0x000fe40007000000 */
[----:B------:R-:W-:Y:S02]  /*0400*/  FSETP.GT.AND P1, PT, R11, -R18, PT ;  /* 0x800000120b00720b */ /* 0x000fe40003f24000 */
[C---:B------:R-:W-:Y:S02]  /*0410*/  FSETP.GT.AND P4, PT, R8.reuse, -R7, PT ;  /* 0x800000070800720b */ /* 0x040fe40003f84000 */
[C---:B------:R-:W-:Y:S01]  /*0420*/  FSETP.GT.AND P3, PT, R9.reuse, -R6, PT ;  /* 0x800000060900720b */ /* 0x040fe20003f64000 */
[----:B------:R-:W-:Y:S01]  /*0430*/  FADD R8, R8, R7 ;  /* 0x0000000708087221 */ /* 0x000fe20000000000 */
[----:B------:R-:W-:Y:S01]  /*0440*/  FADD R7, R9, R6 ;  /* 0x0000000609077221 */ /* 0x000fe20000000000 */
[----:B------:R-:W-:Y:S01]  /*0450*/  FADD R6, R10, R13 ;  /* 0x0000000d0a067221 */ /* 0x000fe20000000000 */
[----:B------:R-:W-:-:S03]  /*0460*/  FADD R18, R11, R18 ;  /* 0x000000120b127221 */ /* 0x000fc60000000000 */
[----:B------:R-:W-:Y:S02]  /*0470*/  @!P2 FMUL R6, R6, 0.20000000298023223877 ;  /* 0x3e4ccccd0606a820 */ /* 0x000fe40000400000 */
[----:B------:R-:W-:Y:S01]  /*0480*/  @!P1 FMUL R18, R18, 0.20000000298023223877 ;  /* 0x3e4ccccd12129820 */ /* 0x000fe20000400000 */
[----:B------:R-:W-:Y:S01]  /*0490*/  SEL R9, R2, RZ, !P5 ;  /* 0x000000ff02097207 */ /* 0x000fe20006800000 */
[----:B------:R-:W-:Y:S01]  /*04a0*/  @!P4 FMUL R8, R8, 0.20000000298023223877 ;  /* 0x3e4ccccd0808c820 */ /* 0x000fe20000400000 */
[----:B------:R-:W-:Y:S01]  /*04b0*/  @P6 FSEL R8, R6, RZ, P0 ;  /* 0x000000ff06086208 */ /* 0x000fe20000000000 */
[----:B------:R-:W-:Y:S01]  /*04c0*/  @!P3 FMUL R7, R7, 0.20000000298023223877 ;  /* 0x3e4ccccd0707b820 */ /* 0x000fe20000400000 */
[----:B------:R-:W-:Y:S02]  /*04d0*/  @P6 FSEL R7, R18, RZ, P0 ;  /* 0x000000ff12076208 */ /* 0x000fe40000000000 */
[----:B------:R-:W-:Y:S01]  /*04e0*/  SEL R2, R3, RZ, !P5 ;  /* 0x000000ff03027207 */ /* 0x000fe20006800000 */
[----:B-1----:R-:W-:Y:S01]  /*04f0*/  IMAD.WIDE R4, R0, 0x4, R4 ;  /* 0x0000000400047825 */ /* 0x002fe200078e0204 */
[----:B------:R-:W-:-:S02]  /*0500*/  SEL R6, R9, R8, !P5 ;  /* 0x0000000809067207 */ /* 0x000fc40006800000 */
[----:B------:R-:W-:-:S05]  /*0510*/  SEL R7, R2, R7, !P5 ;  /* 0x0000000702077207 */ /* 0x000fca0006800000 */
[----:B------:R-:W-:Y:S01]  /*0520*/  STG.E.64 desc[UR4][R4.64], R6 ;  /* 0x0000000604007986 */ /* 0x000fe2000c101b04 */
[----:B------:R-:W-:Y:S05]  /*0530*/  EXIT ;  /* 0x000000000000794d */ /* 0x000fea0003800000 */
.L_x_0:
[----:B------:R-:W-:-:S00]  /*0540*/  BRA `(.L_x_0) ;  /* 0xfffffffc00fc7947 */ /* 0x000fc0000383ffff */
[----:B------:R-:W-:-:S00]  /*0550*/  NOP ;  /* 0x0000000000007918 */ /* 0x000fc00000000000 */
        /* <DEDUP_REMOVED lines=10> */
.L_x_1:


//--------------------- .nv.constant0.triton_poi_fused_cat_3 --------------------------
	.section	.nv.constant0.triton_poi_fused_cat_3,"a",@progbits
	.sectionflags	@""
	.align	4
.nv.constant0.triton_poi_fused_cat_3:
	.zero		580
